//
// Generated by NVIDIA NVVM Compiler
//
// Compiler Build ID: CL-36424714
// Cuda compilation tools, release 13.0, V13.0.88
// Based on NVVM 20.0.0
//

.version 9.0
.target sm_100
.address_size 64

	// .globl	_Z15timestep_updateP8Particlei

.visible .entry _Z15timestep_updateP8Particlei(
	.param .u64 .ptr .align 1 _Z15timestep_updateP8Particlei_param_0,
	.param .u32 _Z15timestep_updateP8Particlei_param_1
)
{
	.reg .pred 	%p<2>;
	.reg .b32 	%r<6>;
	.reg .b32 	%f<10>;
	.reg .b64 	%rd<5>;

	ld.param.u64 	%rd1, [_Z15timestep_updateP8Particlei_param_0];
	ld.param.u32 	%r2, [_Z15timestep_updateP8Particlei_param_1];
	mov.u32 	%r3, %ctaid.x;
	mov.u32 	%r4, %ntid.x;
	mov.u32 	%r5, %tid.x;
	mad.lo.s32 	%r1, %r3, %r4, %r5;
	setp.ge.s32 	%p1, %r1, %r2;
	@%p1 bra 	$L__BB0_2;
	cvta.to.global.u64 	%rd2, %rd1;
	mul.wide.s32 	%rd3, %r1, 24;
	add.s64 	%rd4, %rd2, %rd3;
	ld.global.f32 	%f1, [%rd4];
	ld.global.f32 	%f2, [%rd4+12];
	add.f32 	%f3, %f1, %f2;
	ld.global.f32 	%f4, [%rd4+4];
	ld.global.f32 	%f5, [%rd4+16];
	add.f32 	%f6, %f4, %f5;
	ld.global.f32 	%f7, [%rd4+8];
	ld.global.f32 	%f8, [%rd4+20];
	add.f32 	%f9, %f7, %f8;
	st.global.f32 	[%rd4], %f3;
	st.global.f32 	[%rd4+4], %f6;
	st.global.f32 	[%rd4+8], %f9;
$L__BB0_2:
	ret;

}


// ===== COMPILED SASS (sm_100) =====

	.target	sm_100

	.elftype	@"ET_EXEC"


//--------------------- .note.nv.tkinfo           --------------------------
	.section	.note.nv.tkinfo,"",@"SHT_NOTE"
	.sectionflags	@"SHF_NOTE_NV_TKINFO"
	.tkinfo
        /*0018*/ 	.word	0x00000002
        /*0030*/ 	.string	""
        /*0030*/ 	.string	"ptxas"
        /*0030*/ 	.string	"Cuda compilation tools, release 13.0, V13.0.88"
        /*0030*/ 	.string	"Build cuda_13.0.r13.0/compiler.36424714_0"
        /*0030*/ 	.string	"-arch sm_100 -m 64 "



//--------------------- .note.nv.cuinfo           --------------------------
	.section	.note.nv.cuinfo,"",@"SHT_NOTE"
	.sectionflags	@"SHF_NOTE_NV_CUINFO"
        /*0018*/ 	.short	0x0002
        /*001a*/ 	.short	0x0064
        /*001c*/ 	.short	0x0082
	.zero		2


//--------------------- .nv.info                  --------------------------
	.section	.nv.info,"",@"SHT_CUDA_INFO"
	.align	4


	//----- nvinfo : EIATTR_REGCOUNT
	.align		4
        /*0000*/ 	.byte	0x04, 0x2f
        /*0002*/ 	.short	(.L_1 - .L_0)
	.align		4
.L_0:
        /*0004*/ 	.word	index@(_Z15timestep_updateP8Particlei)
        /*0008*/ 	.word	0x0000000c


	//----- nvinfo : EIATTR_FRAME_SIZE
	.align		4
.L_1:
        /*000c*/ 	.byte	0x04, 0x11
        /*000e*/ 	.short	(.L_3 - .L_2)
	.align		4
.L_2:
        /*0010*/ 	.word	index@(_Z15timestep_updateP8Particlei)
        /*0014*/ 	.word	0x00000000


	//----- nvinfo : EIATTR_MIN_STACK_SIZE
	.align		4
.L_3:
        /*0018*/ 	.byte	0x04, 0x12
        /*001a*/ 	.short	(.L_5 - .L_4)
	.align		4
.L_4:
        /*001c*/ 	.word	index@(_Z15timestep_updateP8Particlei)
        /*0020*/ 	.word	0x00000000
.L_5:


//--------------------- .nv.compat                --------------------------
	.section	.nv.compat,"",@"SHT_CUDA_COMPAT_INFO"
	.align	4
        /*0000*/ 	.byte	0x02, 0x09, 0x00, 0x00, 0x02, 0x02, 0x01, 0x00, 0x02, 0x05, 0x05, 0x00, 0x03, 0x07, 0x01, 0x01
        /*0010*/ 	.byte	0x02, 0x03, 0x00, 0x00, 0x02, 0x06, 0x01, 0x00, 0x04, 0x0b, 0x08, 0x00, 0x09, 0x00, 0x00, 0x00
        /*0020*/ 	.byte	0x00, 0x00, 0x00, 0x00


//--------------------- .nv.info._Z15timestep_updateP8Particlei --------------------------
	.section	.nv.info._Z15timestep_updateP8Particlei,"",@"SHT_CUDA_INFO"
	.sectionflags	@""
	.align	4


	//----- nvinfo : EIATTR_CUDA_API_VERSION
	.align		4
        /*0000*/ 	.byte	0x04, 0x37
        /*0002*/ 	.short	(.L_7 - .L_6)
.L_6:
        /*0004*/ 	.word	0x00000082


	//----- nvinfo : EIATTR_KPARAM_INFO
	.align		4
.L_7:
        /*0008*/ 	.byte	0x04, 0x17
        /*000a*/ 	.short	(.L_9 - .L_8)
.L_8:
        /*000c*/ 	.word	0x00000000
        /*0010*/ 	.short	0x0001
        /*0012*/ 	.short	0x0008
        /*0014*/ 	.byte	0x00, 0xf0, 0x11, 0x00


	//----- nvinfo : EIATTR_KPARAM_INFO
	.align		4
.L_9:
        /*0018*/ 	.byte	0x04, 0x17
        /*001a*/ 	.short	(.L_11 - .L_10)
.L_10:
        /*001c*/ 	.word	0x00000000
        /*0020*/ 	.short	0x0000
        /*0022*/ 	.short	0x0000
        /*0024*/ 	.byte	0x00, 0xf5, 0x21, 0x00


	//----- nvinfo : EIATTR_SPARSE_MMA_MASK
	.align		4
.L_11:
        /*0028*/ 	.byte	0x03, 0x50
        /*002a*/ 	.short	0x0000


	//----- nvinfo : EIATTR_MAXREG_COUNT
	.align		4
        /*002c*/ 	.byte	0x03, 0x1b
        /*002e*/ 	.short	0x00ff


	//----- nvinfo : EIATTR_MERCURY_ISA_VERSION
	.align		4
        /*0030*/ 	.byte	0x03, 0x5f
        /*0032*/ 	.short	0x0101


	//----- nvinfo : EIATTR_VRC_CTA_INIT_COUNT
	.align		4
        /*0034*/ 	.byte	0x02, 0x4a
	.zero		1
	.zero		1


	//----- nvinfo : EIATTR_EXIT_INSTR_OFFSETS
	.align		4
        /*0038*/ 	.byte	0x04, 0x1c
        /*003a*/ 	.short	(.L_13 - .L_12)


	//   ....[0]....
.L_12:
        /*003c*/ 	.word	0x00000070


	//   ....[1]....
        /*0040*/ 	.word	0x00000170


	//----- nvinfo : EIATTR_CBANK_PARAM_SIZE
	.align		4
.L_13:
        /*0044*/ 	.byte	0x03, 0x19
        /*0046*/ 	.short	0x000c


	//----- nvinfo : EIATTR_PARAM_CBANK
	.align		4
        /*0048*/ 	.byte	0x04, 0x0a
        /*004a*/ 	.short	(.L_15 - .L_14)
	.align		4
.L_14:
        /*004c*/ 	.word	index@(.nv.constant0._Z15timestep_updateP8Particlei)
        /*0050*/ 	.short	0x0380
        /*0052*/ 	.short	0x000c


	//----- nvinfo : EIATTR_SW_WAR
	.align		4
.L_15:
        /*0054*/ 	.byte	0x04, 0x36
        /*0056*/ 	.short	(.L_17 - .L_16)
.L_16:
        /*0058*/ 	.word	0x00000008
.L_17:


//--------------------- .nv.callgraph             --------------------------
	.section	.nv.callgraph,"",@"SHT_CUDA_CALLGRAPH"
	.align	4
	.sectionentsize	8
	.align		4
        /*0000*/ 	.word	0x00000000
	.align		4
        /*0004*/ 	.word	0xffffffff
	.align		4
        /*0008*/ 	.word	0x00000000
	.align		4
        /*000c*/ 	.word	0xfffffffe
	.align		4
        /*0010*/ 	.word	0x00000000
	.align		4
        /*0014*/ 	.word	0xfffffffd
	.align		4
        /*0018*/ 	.word	0x00000000
	.align		4
        /*001c*/ 	.word	0xfffffffc


//--------------------- .text._Z15timestep_updateP8Particlei --------------------------
	.section	.text._Z15timestep_updateP8Particlei,"ax",@progbits
	.align	128
        .global         _Z15timestep_updateP8Particlei
        .type           _Z15timestep_updateP8Particlei,@function
        .size           _Z15timestep_updateP8Particlei,(.L_x_1 - _Z15timestep_updateP8Particlei)
        .other          _Z15timestep_updateP8Particlei,@"STO_CUDA_ENTRY STV_DEFAULT"
_Z15timestep_updateP8Particlei:
.text._Z15timestep_updateP8Particlei:
[----:B------:R-:W-:Y:S01]  /*0000*/  LDC R1, c[0x0][0x37c] ;  /* 0x0000df00ff017b82 */ /* 0x000fe20000000800 */
[----:B------:R-:W0:Y:S07]  /*0010*/  S2R R0, SR_TID.X ;  /* 0x0000000000007919 */ /* 0x000e2e0000002100 */
[----:B------:R-:W0:Y:S01]  /*0020*/  S2UR UR4, SR_CTAID.X ;  /* 0x00000000000479c3 */ /* 0x000e220000002500 */
[----:B------:R-:W1:Y:S07]  /*0030*/  LDCU UR5, c[0x0][0x388] ;  /* 0x00007100ff0577ac */ /* 0x000e6e0008000800 */
[----:B------:R-:W0:Y:S02]  /*0040*/  LDC R5, c[0x0][0x360] ;  /* 0x0000d800ff057b82 */ /* 0x000e240000000800 */
[----:B0-----:R-:W-:-:S05]  /*0050*/  IMAD R5, R5, UR4, R0 ;  /* 0x0000000405057c24 */ /* 0x001fca000f8e0200 */
[----:B-1----:R-:W-:-:S13]  /*0060*/  ISETP.GE.AND P0, PT, R5, UR5, PT ;  /* 0x0000000505007c0c */ /* 0x002fda000bf06270 */
[----:B------:R-:W-:Y:S05]  /*0070*/  @P0 EXIT ;  /* 0x000000000000094d */ /* 0x000fea0003800000 */
[----:B------:R-:W0:Y:S01]  /*0080*/  LDC.64 R2, c[0x0][0x380] ;  /* 0x0000e000ff027b82 */ /* 0x000e220000000a00 */
[----:B------:R-:W1:Y:S01]  /*0090*/  LDCU.64 UR4, c[0x0][0x358] ;  /* 0x00006b00ff0477ac */ /* 0x000e620008000a00 */
[----:B0-----:R-:W-:-:S05]  /*00a0*/  IMAD.WIDE R2, R5, 0x18, R2 ;  /* 0x0000001805027825 */ /* 0x001fca00078e0202 */
[----:B-1----:R-:W2:Y:S04]  /*00b0*/  LDG.E R0, desc[UR4][R2.64] ;  /* 0x0000000402007981 */ /* 0x002ea8000c1e1900 */
[----:B------:R-:W2:Y:S04]  /*00c0*/  LDG.E R5, desc[UR4][R2.64+0xc] ;  /* 0x00000c0402057981 */ /* 0x000ea8000c1e1900 */
[----:B------:R-:W3:Y:S04]  /*00d0*/  LDG.E R4, desc[UR4][R2.64+0x4] ;  /* 0x0000040402047981 */ /* 0x000ee8000c1e1900 */
[----:B------:R-:W3:Y:S04]  /*00e0*/  LDG.E R7, desc[UR4][R2.64+0x10] ;  /* 0x0000100402077981 */ /* 0x000ee8000c1e1900 */
[----:B------:R-:W4:Y:S04]  /*00f0*/  LDG.E R6, desc[UR4][R2.64+0x8] ;  /* 0x0000080402067981 */ /* 0x000f28000c1e1900 */
[----:B------:R-:W4:Y:S01]  /*0100*/  LDG.E R9, desc[UR4][R2.64+0x14] ;  /* 0x0000140402097981 */ /* 0x000f22000c1e1900 */
[----:B--2---:R-:W-:-:S05]  /*0110*/  FADD R5, R0, R5 ;  /* 0x0000000500057221 */ /* 0x004fca0000000000 */
[----:B------:R-:W-:Y:S01]  /*0120*/  STG.E desc[UR4][R2.64], R5 ;  /* 0x0000000502007986 */ /* 0x000fe2000c101904 */
[----:B---3--:R-:W-:-:S05]  /*0130*/  FADD R7, R4, R7 ;  /* 0x0000000704077221 */ /* 0x008fca0000000000 */
[----:B------:R-:W-:Y:S01]  /*0140*/  STG.E desc[UR4][R2.64+0x4], R7 ;  /* 0x0000040702007986 */ /* 0x000fe2000c101904 */
[----:B----4-:R-:W-:-:S05]  /*0150*/  FADD R9, R6, R9 ;  /* 0x0000000906097221 */ /* 0x010fca0000000000 */
[----:B------:R-:W-:Y:S01]  /*0160*/  STG.E desc[UR4][R2.64+0x8], R9 ;  /* 0x0000080902007986 */ /* 0x000fe2000c101904 */
[----:B------:R-:W-:Y:S05]  /*0170*/  EXIT ;  /* 0x000000000000794d */ /* 0x000fea0003800000 */
.L_x_0:
[----:B------:R-:W-:-:S00]  /*0180*/  BRA `(.L_x_0) ;  /* 0xfffffffc00fc7947 */ /* 0x000fc0000383ffff */
[----:B------:R-:W-:-:S00]  /*0190*/  NOP ;  /* 0x0000000000007918 */ /* 0x000fc00000000000 */
        /* <DEDUP_REMOVED lines=14> */
.L_x_1:


//--------------------- .nv.shared.reserved.0     --------------------------
	.section	.nv.shared.reserved.0,"aw",@nobits
	.weak		__nv_reservedSMEM_offset_0_alias
	.size		__nv_reservedSMEM_offset_0_alias, 0, 64
	.other		__nv_reservedSMEM_offset_0_alias,@"STO_CUDA_RESERVED_SHARED STV_DEFAULT"
__nv_reservedSMEM_offset_0_alias:
	.zero		0
	.zero		64


//--------------------- .nv.constant0._Z15timestep_updateP8Particlei --------------------------
	.section	.nv.constant0._Z15timestep_updateP8Particlei,"a",@progbits
	.sectionflags	@""
	.align	4
.nv.constant0._Z15timestep_updateP8Particlei:
	.zero		908


//--------------------- SYMBOLS --------------------------

	.type		.nv.reservedSmem.offset0,@object
	.size		.nv.reservedSmem.offset0,0x4
